//
// Generated by NVIDIA NVVM Compiler
//
// Compiler Build ID: CL-36424714
// Cuda compilation tools, release 13.0, V13.0.88
// Based on NVVM 20.0.0
//

.version 9.0
.target sm_100
.address_size 64

	// .globl	_Z25strongestNeighborScan_gpuPiS_S_S_S_S_ii

.visible .entry _Z25strongestNeighborScan_gpuPiS_S_S_S_S_ii(
	.param .u64 .ptr .align 1 _Z25strongestNeighborScan_gpuPiS_S_S_S_S_ii_param_0,
	.param .u64 .ptr .align 1 _Z25strongestNeighborScan_gpuPiS_S_S_S_S_ii_param_1,
	.param .u64 .ptr .align 1 _Z25strongestNeighborScan_gpuPiS_S_S_S_S_ii_param_2,
	.param .u64 .ptr .align 1 _Z25strongestNeighborScan_gpuPiS_S_S_S_S_ii_param_3,
	.param .u64 .ptr .align 1 _Z25strongestNeighborScan_gpuPiS_S_S_S_S_ii_param_4,
	.param .u64 .ptr .align 1 _Z25strongestNeighborScan_gpuPiS_S_S_S_S_ii_param_5,
	.param .u32 _Z25strongestNeighborScan_gpuPiS_S_S_S_S_ii_param_6,
	.param .u32 _Z25strongestNeighborScan_gpuPiS_S_S_S_S_ii_param_7
)
{
	.reg .pred 	%p<10>;
	.reg .b32 	%r<29>;
	.reg .b64 	%rd<45>;

	ld.param.u64 	%rd15, [_Z25strongestNeighborScan_gpuPiS_S_S_S_S_ii_param_0];
	ld.param.u64 	%rd17, [_Z25strongestNeighborScan_gpuPiS_S_S_S_S_ii_param_1];
	ld.param.u64 	%rd18, [_Z25strongestNeighborScan_gpuPiS_S_S_S_S_ii_param_2];
	ld.param.u64 	%rd19, [_Z25strongestNeighborScan_gpuPiS_S_S_S_S_ii_param_3];
	ld.param.u64 	%rd20, [_Z25strongestNeighborScan_gpuPiS_S_S_S_S_ii_param_4];
	ld.param.u64 	%rd16, [_Z25strongestNeighborScan_gpuPiS_S_S_S_S_ii_param_5];
	ld.param.u32 	%r10, [_Z25strongestNeighborScan_gpuPiS_S_S_S_S_ii_param_6];
	ld.param.u32 	%r11, [_Z25strongestNeighborScan_gpuPiS_S_S_S_S_ii_param_7];
	cvta.to.global.u64 	%rd1, %rd20;
	cvta.to.global.u64 	%rd2, %rd19;
	cvta.to.global.u64 	%rd3, %rd18;
	cvta.to.global.u64 	%rd4, %rd17;
	mov.u32 	%r1, %ntid.x;
	mov.u32 	%r12, %ctaid.x;
	mov.u32 	%r13, %tid.x;
	mad.lo.s32 	%r28, %r1, %r12, %r13;
	setp.ge.s32 	%p1, %r28, %r11;
	@%p1 bra 	$L__BB0_14;
	cvta.to.global.u64 	%rd5, %rd15;
	mov.u32 	%r14, %nctaid.x;
	mul.lo.s32 	%r3, %r1, %r14;
	cvta.to.global.u64 	%rd6, %rd16;
$L__BB0_2:
	setp.ge.s32 	%p2, %r28, %r10;
	@%p2 bra 	$L__BB0_4;
	mul.wide.s32 	%rd38, %r28, 4;
	add.s64 	%rd39, %rd4, %rd38;
	ld.global.u32 	%r26, [%rd39];
	add.s64 	%rd40, %rd3, %rd38;
	st.global.u32 	[%rd40], %r26;
	add.s64 	%rd41, %rd2, %rd38;
	ld.global.u32 	%r27, [%rd41];
	add.s64 	%rd42, %rd1, %rd38;
	st.global.u32 	[%rd42], %r27;
	bra.uni 	$L__BB0_13;
$L__BB0_4:
	mul.wide.s32 	%rd21, %r28, 4;
	add.s64 	%rd22, %rd5, %rd21;
	ld.global.u32 	%r15, [%rd22];
	sub.s32 	%r5, %r28, %r10;
	mul.wide.s32 	%rd23, %r5, 4;
	add.s64 	%rd24, %rd5, %rd23;
	ld.global.u32 	%r16, [%rd24];
	setp.eq.s32 	%p3, %r15, %r16;
	@%p3 bra 	$L__BB0_6;
	add.s64 	%rd26, %rd4, %rd21;
	ld.global.u32 	%r17, [%rd26];
	add.s64 	%rd27, %rd3, %rd21;
	st.global.u32 	[%rd27], %r17;
	add.s64 	%rd28, %rd2, %rd21;
	ld.global.u32 	%r18, [%rd28];
	add.s64 	%rd29, %rd1, %rd21;
	st.global.u32 	[%rd29], %r18;
	bra.uni 	$L__BB0_13;
$L__BB0_6:
	add.s64 	%rd7, %rd2, %rd21;
	ld.global.u32 	%r6, [%rd7];
	add.s64 	%rd8, %rd2, %rd23;
	ld.global.u32 	%r7, [%rd8];
	setp.ge.s32 	%p4, %r6, %r7;
	add.s64 	%rd9, %rd4, %rd21;
	@%p4 bra 	$L__BB0_8;
	add.s64 	%rd44, %rd4, %rd23;
	mov.u64 	%rd43, %rd8;
	bra.uni 	$L__BB0_10;
$L__BB0_8:
	setp.ne.s32 	%p5, %r6, %r7;
	mov.u64 	%rd43, %rd7;
	mov.u64 	%rd44, %rd9;
	@%p5 bra 	$L__BB0_10;
	ld.global.u32 	%r19, [%rd9];
	add.s64 	%rd33, %rd4, %rd23;
	ld.global.u32 	%r20, [%rd33];
	setp.gt.s32 	%p6, %r19, %r20;
	selp.b64 	%rd43, %rd8, %rd7, %p6;
	selp.b64 	%rd44, %rd33, %rd9, %p6;
$L__BB0_10:
	ld.global.u32 	%r21, [%rd44];
	add.s64 	%rd36, %rd3, %rd21;
	st.global.u32 	[%rd36], %r21;
	ld.global.u32 	%r8, [%rd43];
	add.s64 	%rd37, %rd1, %rd21;
	st.global.u32 	[%rd37], %r8;
	ld.global.u32 	%r22, [%rd9];
	ld.global.u32 	%r23, [%rd36];
	setp.ne.s32 	%p7, %r22, %r23;
	@%p7 bra 	$L__BB0_12;
	ld.global.u32 	%r24, [%rd7];
	setp.eq.s32 	%p8, %r24, %r8;
	@%p8 bra 	$L__BB0_13;
$L__BB0_12:
	mov.b32 	%r25, 1;
	st.global.u32 	[%rd6], %r25;
$L__BB0_13:
	add.s32 	%r28, %r28, %r3;
	setp.lt.s32 	%p9, %r28, %r11;
	@%p9 bra 	$L__BB0_2;
$L__BB0_14:
	ret;

}


// ===== COMPILED SASS (sm_100) =====

	.target	sm_100

	.elftype	@"ET_EXEC"


//--------------------- .note.nv.tkinfo           --------------------------
	.section	.note.nv.tkinfo,"",@"SHT_NOTE"
	.sectionflags	@"SHF_NOTE_NV_TKINFO"
	.tkinfo
        /*0018*/ 	.word	0x00000002
        /*0030*/ 	.string	""
        /*0030*/ 	.string	"ptxas"
        /*0030*/ 	.string	"Cuda compilation tools, release 13.0, V13.0.88"
        /*0030*/ 	.string	"Build cuda_13.0.r13.0/compiler.36424714_0"
        /*0030*/ 	.string	"-arch sm_100 -m 64 "



//--------------------- .note.nv.cuinfo           --------------------------
	.section	.note.nv.cuinfo,"",@"SHT_NOTE"
	.sectionflags	@"SHF_NOTE_NV_CUINFO"
        /*0018*/ 	.short	0x0002
        /*001a*/ 	.short	0x0064
        /*001c*/ 	.short	0x0082
	.zero		2


//--------------------- .nv.info                  --------------------------
	.section	.nv.info,"",@"SHT_CUDA_INFO"
	.align	4


	//----- nvinfo : EIATTR_REGCOUNT
	.align		4
        /*0000*/ 	.byte	0x04, 0x2f
        /*0002*/ 	.short	(.L_1 - .L_0)
	.align		4
.L_0:
        /*0004*/ 	.word	index@(_Z25strongestNeighborScan_gpuPiS_S_S_S_S_ii)
        /*0008*/ 	.word	0x00000020


	//----- nvinfo : EIATTR_FRAME_SIZE
	.align		4
.L_1:
        /*000c*/ 	.byte	0x04, 0x11
        /*000e*/ 	.short	(.L_3 - .L_2)
	.align		4
.L_2:
        /*0010*/ 	.word	index@(_Z25strongestNeighborScan_gpuPiS_S_S_S_S_ii)
        /*0014*/ 	.word	0x00000000


	//----- nvinfo : EIATTR_MIN_STACK_SIZE
	.align		4
.L_3:
        /*0018*/ 	.byte	0x04, 0x12
        /*001a*/ 	.short	(.L_5 - .L_4)
	.align		4
.L_4:
        /*001c*/ 	.word	index@(_Z25strongestNeighborScan_gpuPiS_S_S_S_S_ii)
        /*0020*/ 	.word	0x00000000
.L_5:


//--------------------- .nv.compat                --------------------------
	.section	.nv.compat,"",@"SHT_CUDA_COMPAT_INFO"
	.align	4
        /*0000*/ 	.byte	0x02, 0x09, 0x00, 0x00, 0x02, 0x02, 0x01, 0x00, 0x02, 0x05, 0x05, 0x00, 0x03, 0x07, 0x01, 0x01
        /*0010*/ 	.byte	0x02, 0x03, 0x00, 0x00, 0x02, 0x06, 0x01, 0x00, 0x04, 0x0b, 0x08, 0x00, 0x09, 0x00, 0x00, 0x00
        /*0020*/ 	.byte	0x00, 0x00, 0x00, 0x00


//--------------------- .nv.info._Z25strongestNeighborScan_gpuPiS_S_S_S_S_ii --------------------------
	.section	.nv.info._Z25strongestNeighborScan_gpuPiS_S_S_S_S_ii,"",@"SHT_CUDA_INFO"
	.sectionflags	@""
	.align	4


	//----- nvinfo : EIATTR_CUDA_API_VERSION
	.align		4
        /*0000*/ 	.byte	0x04, 0x37
        /*0002*/ 	.short	(.L_7 - .L_6)
.L_6:
        /*0004*/ 	.word	0x00000082


	//----- nvinfo : EIATTR_KPARAM_INFO
	.align		4
.L_7:
        /*0008*/ 	.byte	0x04, 0x17
        /*000a*/ 	.short	(.L_9 - .L_8)
.L_8:
        /*000c*/ 	.word	0x00000000
        /*0010*/ 	.short	0x0007
        /*0012*/ 	.short	0x0034
        /*0014*/ 	.byte	0x00, 0xf0, 0x11, 0x00


	//----- nvinfo : EIATTR_KPARAM_INFO
	.align		4
.L_9:
        /*0018*/ 	.byte	0x04, 0x17
        /*001a*/ 	.short	(.L_11 - .L_10)
.L_10:
        /*001c*/ 	.word	0x00000000
        /*0020*/ 	.short	0x0006
        /*0022*/ 	.short	0x0030
        /*0024*/ 	.byte	0x00, 0xf0, 0x11, 0x00


	//----- nvinfo : EIATTR_KPARAM_INFO
	.align		4
.L_11:
        /*0028*/ 	.byte	0x04, 0x17
        /*002a*/ 	.short	(.L_13 - .L_12)
.L_12:
        /*002c*/ 	.word	0x00000000
        /*0030*/ 	.short	0x0005
        /*0032*/ 	.short	0x0028
        /*0034*/ 	.byte	0x00, 0xf5, 0x21, 0x00


	//----- nvinfo : EIATTR_KPARAM_INFO
	.align		4
.L_13:
        /*0038*/ 	.byte	0x04, 0x17
        /*003a*/ 	.short	(.L_15 - .L_14)
.L_14:
        /*003c*/ 	.word	0x00000000
        /*0040*/ 	.short	0x0004
        /*0042*/ 	.short	0x0020
        /*0044*/ 	.byte	0x00, 0xf5, 0x21, 0x00


	//----- nvinfo : EIATTR_KPARAM_INFO
	.align		4
.L_15:
        /*0048*/ 	.byte	0x04, 0x17
        /*004a*/ 	.short	(.L_17 - .L_16)
.L_16:
        /*004c*/ 	.word	0x00000000
        /*0050*/ 	.short	0x0003
        /*0052*/ 	.short	0x0018
        /*0054*/ 	.byte	0x00, 0xf5, 0x21, 0x00


	//----- nvinfo : EIATTR_KPARAM_INFO
	.align		4
.L_17:
        /*0058*/ 	.byte	0x04, 0x17
        /*005a*/ 	.short	(.L_19 - .L_18)
.L_18:
        /*005c*/ 	.word	0x00000000
        /*0060*/ 	.short	0x0002
        /*0062*/ 	.short	0x0010
        /*0064*/ 	.byte	0x00, 0xf5, 0x21, 0x00


	//----- nvinfo : EIATTR_KPARAM_INFO
	.align		4
.L_19:
        /*0068*/ 	.byte	0x04, 0x17
        /*006a*/ 	.short	(.L_21 - .L_20)
.L_20:
        /*006c*/ 	.word	0x00000000
        /*0070*/ 	.short	0x0001
        /*0072*/ 	.short	0x0008
        /*0074*/ 	.byte	0x00, 0xf5, 0x21, 0x00


	//----- nvinfo : EIATTR_KPARAM_INFO
	.align		4
.L_21:
        /*0078*/ 	.byte	0x04, 0x17
        /*007a*/ 	.short	(.L_23 - .L_22)
.L_22:
        /*007c*/ 	.word	0x00000000
        /*0080*/ 	.short	0x0000
        /*0082*/ 	.short	0x0000
        /*0084*/ 	.byte	0x00, 0xf5, 0x21, 0x00


	//----- nvinfo : EIATTR_SPARSE_MMA_MASK
	.align		4
.L_23:
        /*0088*/ 	.byte	0x03, 0x50
        /*008a*/ 	.short	0x0000


	//----- nvinfo : EIATTR_MAXREG_COUNT
	.align		4
        /*008c*/ 	.byte	0x03, 0x1b
        /*008e*/ 	.short	0x00ff


	//----- nvinfo : EIATTR_MERCURY_ISA_VERSION
	.align		4
        /*0090*/ 	.byte	0x03, 0x5f
        /*0092*/ 	.short	0x0101


	//----- nvinfo : EIATTR_VRC_CTA_INIT_COUNT
	.align		4
        /*0094*/ 	.byte	0x02, 0x4a
	.zero		1
	.zero		1


	//----- nvinfo : EIATTR_EXIT_INSTR_OFFSETS
	.align		4
        /*0098*/ 	.byte	0x04, 0x1c
        /*009a*/ 	.short	(.L_25 - .L_24)


	//   ....[0]....
.L_24:
        /*009c*/ 	.word	0x00000070


	//   ....[1]....
        /*00a0*/ 	.word	0x00000610


	//----- nvinfo : EIATTR_CRS_STACK_SIZE
	.align		4
.L_25:
        /*00a4*/ 	.byte	0x04, 0x1e
        /*00a6*/ 	.short	(.L_27 - .L_26)
.L_26:
        /*00a8*/ 	.word	0x00000000


	//----- nvinfo : EIATTR_CBANK_PARAM_SIZE
	.align		4
.L_27:
        /*00ac*/ 	.byte	0x03, 0x19
        /*00ae*/ 	.short	0x0038


	//----- nvinfo : EIATTR_PARAM_CBANK
	.align		4
        /*00b0*/ 	.byte	0x04, 0x0a
        /*00b2*/ 	.short	(.L_29 - .L_28)
	.align		4
.L_28:
        /*00b4*/ 	.word	index@(.nv.constant0._Z25strongestNeighborScan_gpuPiS_S_S_S_S_ii)
        /*00b8*/ 	.short	0x0380
        /*00ba*/ 	.short	0x0038


	//----- nvinfo : EIATTR_SW_WAR
	.align		4
.L_29:
        /*00bc*/ 	.byte	0x04, 0x36
        /*00be*/ 	.short	(.L_31 - .L_30)
.L_30:
        /*00c0*/ 	.word	0x00000008
.L_31:


//--------------------- .nv.callgraph             --------------------------
	.section	.nv.callgraph,"",@"SHT_CUDA_CALLGRAPH"
	.align	4
	.sectionentsize	8
	.align		4
        /*0000*/ 	.word	0x00000000
	.align		4
        /*0004*/ 	.word	0xffffffff
	.align		4
        /*0008*/ 	.word	0x00000000
	.align		4
        /*000c*/ 	.word	0xfffffffe
	.align		4
        /*0010*/ 	.word	0x00000000
	.align		4
        /*0014*/ 	.word	0xfffffffd
	.align		4
        /*0018*/ 	.word	0x00000000
	.align		4
        /*001c*/ 	.word	0xfffffffc


//--------------------- .text._Z25strongestNeighborScan_gpuPiS_S_S_S_S_ii --------------------------
	.section	.text._Z25strongestNeighborScan_gpuPiS_S_S_S_S_ii,"ax",@progbits
	.align	128
        .global         _Z25strongestNeighborScan_gpuPiS_S_S_S_S_ii
        .type           _Z25strongestNeighborScan_gpuPiS_S_S_S_S_ii,@function
        .size           _Z25strongestNeighborScan_gpuPiS_S_S_S_S_ii,(.L_x_10 - _Z25strongestNeighborScan_gpuPiS_S_S_S_S_ii)
        .other          _Z25strongestNeighborScan_gpuPiS_S_S_S_S_ii,@"STO_CUDA_ENTRY STV_DEFAULT"
_Z25strongestNeighborScan_gpuPiS_S_S_S_S_ii:
.text._Z25strongestNeighborScan_gpuPiS_S_S_S_S_ii:
[----:B------:R-:W-:Y:S01]  /*0000*/  LDC R1, c[0x0][0x37c] ;  /* 0x0000df00ff017b82 */ /* 0x000fe20000000800 */
[----:B------:R-:W0:Y:S01]  /*0010*/  S2R R27, SR_CTAID.X ;  /* 0x00000000001b7919 */ /* 0x000e220000002500 */
[----:B------:R-:W0:Y:S01]  /*0020*/  LDCU UR4, c[0x0][0x360] ;  /* 0x00006c00ff0477ac */ /* 0x000e220008000800 */
[----:B------:R-:W0:Y:S01]  /*0030*/  S2R R0, SR_TID.X ;  /* 0x0000000000007919 */ /* 0x000e220000002100 */
[----:B------:R-:W1:Y:S01]  /*0040*/  LDCU UR5, c[0x0][0x3b4] ;  /* 0x00007680ff0577ac */ /* 0x000e620008000800 */
[----:B0-----:R-:W-:-:S05]  /*0050*/  IMAD R27, R27, UR4, R0 ;  /* 0x000000041b1b7c24 */ /* 0x001fca000f8e0200 */
[----:B-1----:R-:W-:-:S13]  /*0060*/  ISETP.GE.AND P0, PT, R27, UR5, PT ;  /* 0x000000051b007c0c */ /* 0x002fda000bf06270 */
[----:B------:R-:W-:Y:S05]  /*0070*/  @P0 EXIT ;  /* 0x000000000000094d */ /* 0x000fea0003800000 */
[----:B------:R-:W0:Y:S01]  /*0080*/  LDC R0, c[0x0][0x3b0] ;  /* 0x0000ec00ff007b82 */ /* 0x000e220000000800 */
[----:B------:R-:W1:Y:S01]  /*0090*/  LDCU UR5, c[0x0][0x370] ;  /* 0x00006e00ff0577ac */ /* 0x000e620008000800 */
[----:B------:R-:W2:Y:S06]  /*00a0*/  LDCU.64 UR6, c[0x0][0x358] ;  /* 0x00006b00ff0677ac */ /* 0x000eac0008000a00 */
[----:B------:R-:W3:Y:S01]  /*00b0*/  LDC.64 R14, c[0x0][0x388] ;  /* 0x0000e200ff0e7b82 */ /* 0x000ee20000000a00 */
[----:B------:R-:W4:Y:S07]  /*00c0*/  LDCU UR8, c[0x0][0x3b4] ;  /* 0x00007680ff0877ac */ /* 0x000f2e0008000800 */
[----:B------:R-:W0:Y:S01]  /*00d0*/  LDC.64 R12, c[0x0][0x3a0] ;  /* 0x0000e800ff0c7b82 */ /* 0x000e220000000a00 */
[----:B-1----:R-:W-:-:S07]  /*00e0*/  UIMAD UR4, UR4, UR5, URZ ;  /* 0x00000005040472a4 */ /* 0x002fce000f8e02ff */
[----:B------:R-:W1:Y:S08]  /*00f0*/  LDC.64 R10, c[0x0][0x390] ;  /* 0x0000e400ff0a7b82 */ /* 0x000e700000000a00 */
[----:B------:R-:W0:Y:S08]  /*0100*/  LDC.64 R8, c[0x0][0x398] ;  /* 0x0000e600ff087b82 */ /* 0x000e300000000a00 */
[----:B------:R-:W0:Y:S08]  /*0110*/  LDC.64 R6, c[0x0][0x380] ;  /* 0x0000e000ff067b82 */ /* 0x000e300000000a00 */
[----:B------:R-:W0:Y:S08]  /*0120*/  LDC.64 R4, c[0x0][0x398] ;  /* 0x0000e600ff047b82 */ /* 0x000e300000000a00 */
[----:B--234-:R-:W0:Y:S02]  /*0130*/  LDC.64 R2, c[0x0][0x390] ;  /* 0x0000e400ff027b82 */ /* 0x01ce240000000a00 */
.L_x_8:
[----:B0-----:R-:W-:Y:S01]  /*0140*/  ISETP.GE.AND P0, PT, R27, R0, PT ;  /* 0x000000001b00720c */ /* 0x001fe20003f06270 */
[----:B------:R-:W-:-:S12]  /*0150*/  BSSY.RECONVERGENT B0, `(.L_x_0) ;  /* 0x0000048000007945 */ /* 0x000fd80003800200 */
[----:B--23--:R-:W-:Y:S05]  /*0160*/  @P0 BRA `(.L_x_1) ;  /* 0x0000000000240947 */ /* 0x00cfea0003800000 */
[----:B------:R-:W-:-:S06]  /*0170*/  IMAD.WIDE R16, R27, 0x4, R14 ;  /* 0x000000041b107825 */ /* 0x000fcc00078e020e */
[----:B------:R-:W2:Y:S01]  /*0180*/  LDG.E R17, desc[UR6][R16.64] ;  /* 0x0000000610117981 */ /* 0x000ea2000c1e1900 */
[----:B-1----:R-:W-:-:S04]  /*0190*/  IMAD.WIDE R18, R27, 0x4, R10 ;  /* 0x000000041b127825 */ /* 0x002fc800078e020a */
[C---:B------:R-:W-:Y:S01]  /*01a0*/  IMAD.WIDE R20, R27.reuse, 0x4, R8 ;  /* 0x000000041b147825 */ /* 0x040fe200078e0208 */
[----:B--2---:R0:W-:Y:S05]  /*01b0*/  STG.E desc[UR6][R18.64], R17 ;  /* 0x0000001112007986 */ /* 0x0041ea000c101906 */
[----:B------:R-:W2:Y:S01]  /*01c0*/  LDG.E R21, desc[UR6][R20.64] ;  /* 0x0000000614157981 */ /* 0x000ea2000c1e1900 */
[----:B------:R-:W-:-:S05]  /*01d0*/  IMAD.WIDE R22, R27, 0x4, R12 ;  /* 0x000000041b167825 */ /* 0x000fca00078e020c */
[----:B--2---:R0:W-:Y:S01]  /*01e0*/  STG.E desc[UR6][R22.64], R21 ;  /* 0x0000001516007986 */ /* 0x0041e2000c101906 */
[----:B------:R-:W-:Y:S05]  /*01f0*/  BRA `(.L_x_2) ;  /* 0x0000000000f47947 */ /* 0x000fea0003800000 */
.L_x_1:
[C---:B------:R-:W-:Y:S01]  /*0200*/  IADD3 R29, PT, PT, R27.reuse, -R0, RZ ;  /* 0x800000001b1d7210 */ /* 0x040fe20007ffe0ff */
[----:B------:R-:W-:-:S04]  /*0210*/  IMAD.WIDE R16, R27, 0x4, R6 ;  /* 0x000000041b107825 */ /* 0x000fc800078e0206 */
[----:B------:R-:W-:Y:S02]  /*0220*/  IMAD.WIDE R18, R29, 0x4, R6 ;  /* 0x000000041d127825 */ /* 0x000fe400078e0206 */
[----:B------:R-:W2:Y:S04]  /*0230*/  LDG.E R16, desc[UR6][R16.64] ;  /* 0x0000000610107981 */ /* 0x000ea8000c1e1900 */
[----:B------:R-:W2:Y:S02]  /*0240*/  LDG.E R19, desc[UR6][R18.64] ;  /* 0x0000000612137981 */ /* 0x000ea4000c1e1900 */
[----:B--2---:R-:W-:-:S13]  /*0250*/  ISETP.NE.AND P0, PT, R16, R19, PT ;  /* 0x000000131000720c */ /* 0x004fda0003f05270 */
[----:B------:R-:W-:Y:S05]  /*0260*/  @!P0 BRA `(.L_x_3) ;  /* 0x0000000000248947 */ /* 0x000fea0003800000 */
        /* <DEDUP_REMOVED lines=9> */
.L_x_3:
[----:B------:R-:W-:-:S04]  /*0300*/  IMAD.WIDE R16, R27, 0x4, R4 ;  /* 0x000000041b107825 */ /* 0x000fc800078e0204 */
[----:B------:R-:W-:Y:S01]  /*0310*/  IMAD.WIDE R18, R29, 0x4, R4 ;  /* 0x000000041d127825 */ /* 0x000fe200078e0204 */
[----:B------:R-:W2:Y:S04]  /*0320*/  LDG.E R26, desc[UR6][R16.64] ;  /* 0x00000006101a7981 */ /* 0x000ea8000c1e1900 */
[----:B------:R-:W2:Y:S01]  /*0330*/  LDG.E R28, desc[UR6][R18.64] ;  /* 0x00000006121c7981 */ /* 0x000ea2000c1e1900 */
[----:B------:R-:W-:Y:S01]  /*0340*/  BSSY.RECONVERGENT B1, `(.L_x_4) ;  /* 0x0000015000017945 */ /* 0x000fe20003800200 */
[----:B------:R-:W-:Y:S01]  /*0350*/  IMAD.WIDE R20, R27, 0x4, R14 ;  /* 0x000000041b147825 */ /* 0x000fe200078e020e */
[----:B--2---:R-:W-:-:S13]  /*0360*/  ISETP.GE.AND P0, PT, R26, R28, PT ;  /* 0x0000001c1a00720c */ /* 0x004fda0003f06270 */
[----:B------:R-:W-:Y:S01]  /*0370*/  @!P0 IMAD.WIDE R22, R29, 0x4, R14 ;  /* 0x000000041d168825 */ /* 0x000fe200078e020e */
[----:B------:R-:W-:Y:S02]  /*0380*/  @!P0 MOV R24, R18 ;  /* 0x0000001200188202 */ /* 0x000fe40000000f00 */
[----:B------:R-:W-:Y:S01]  /*0390*/  @!P0 MOV R25, R19 ;  /* 0x0000001300198202 */ /* 0x000fe20000000f00 */
[----:B------:R-:W-:Y:S06]  /*03a0*/  @!P0 BRA `(.L_x_5) ;  /* 0x0000000000388947 */ /* 0x000fec0003800000 */
[----:B------:R-:W-:Y:S01]  /*03b0*/  ISETP.NE.AND P0, PT, R26, R28, PT ;  /* 0x0000001c1a00720c */ /* 0x000fe20003f05270 */
[----:B------:R-:W-:Y:S01]  /*03c0*/  IMAD.MOV.U32 R24, RZ, RZ, R16 ;  /* 0x000000ffff187224 */ /* 0x000fe200078e0010 */
[----:B------:R-:W-:Y:S01]  /*03d0*/  MOV R25, R17 ;  /* 0x0000001100197202 */ /* 0x000fe20000000f00 */
[----:B------:R-:W-:Y:S01]  /*03e0*/  IMAD.MOV.U32 R23, RZ, RZ, R21 ;  /* 0x000000ffff177224 */ /* 0x000fe200078e0015 */
[----:B------:R-:W-:-:S09]  /*03f0*/  MOV R22, R20 ;  /* 0x0000001400167202 */ /* 0x000fd20000000f00 */
[----:B------:R-:W-:Y:S05]  /*0400*/  @P0 BRA `(.L_x_5) ;  /* 0x0000000000200947 */ /* 0x000fea0003800000 */
[----:B------:R-:W-:Y:S01]  /*0410*/  IMAD.WIDE R28, R29, 0x4, R14 ;  /* 0x000000041d1c7825 */ /* 0x000fe200078e020e */
[----:B------:R-:W2:Y:S04]  /*0420*/  LDG.E R22, desc[UR6][R20.64] ;  /* 0x0000000614167981 */ /* 0x000ea8000c1e1900 */
[----:B------:R-:W2:Y:S02]  /*0430*/  LDG.E R23, desc[UR6][R28.64] ;  /* 0x000000061c177981 */ /* 0x000ea4000c1e1900 */
[----:B--2---:R-:W-:-:S04]  /*0440*/  ISETP.GT.AND P0, PT, R22, R23, PT ;  /* 0x000000171600720c */ /* 0x004fc80003f04270 */
[----:B------:R-:W-:Y:S02]  /*0450*/  SEL R24, R18, R16, P0 ;  /* 0x0000001012187207 */ /* 0x000fe40000000000 */
[----:B------:R-:W-:Y:S02]  /*0460*/  SEL R25, R19, R17, P0 ;  /* 0x0000001113197207 */ /* 0x000fe40000000000 */
[----:B------:R-:W-:Y:S02]  /*0470*/  SEL R22, R28, R20, P0 ;  /* 0x000000141c167207 */ /* 0x000fe40000000000 */
[----:B------:R-:W-:-:S07]  /*0480*/  SEL R23, R29, R21, P0 ;  /* 0x000000151d177207 */ /* 0x000fce0000000000 */
.L_x_5:
[----:B------:R-:W-:Y:S05]  /*0490*/  BSYNC.RECONVERGENT B1 ;  /* 0x0000000000017941 */ /* 0x000fea0003800200 */
.L_x_4:
[----:B------:R-:W2:Y:S01]  /*04a0*/  LDG.E R23, desc[UR6][R22.64] ;  /* 0x0000000616177981 */ /* 0x000ea2000c1e1900 */
[----:B------:R-:W-:-:S05]  /*04b0*/  IMAD.WIDE R18, R27, 0x4, R2 ;  /* 0x000000041b127825 */ /* 0x000fca00078e0202 */
[----:B--2---:R0:W-:Y:S04]  /*04c0*/  STG.E desc[UR6][R18.64], R23 ;  /* 0x0000001712007986 */ /* 0x0041e8000c101906 */
[----:B------:R-:W2:Y:S01]  /*04d0*/  LDG.E R25, desc[UR6][R24.64] ;  /* 0x0000000618197981 */ /* 0x000ea2000c1e1900 */
[----:B------:R-:W-:-:S05]  /*04e0*/  IMAD.WIDE R28, R27, 0x4, R12 ;  /* 0x000000041b1c7825 */ /* 0x000fca00078e020c */
[----:B--2---:R0:W-:Y:S04]  /*04f0*/  STG.E desc[UR6][R28.64], R25 ;  /* 0x000000191c007986 */ /* 0x0041e8000c101906 */
[----:B------:R-:W2:Y:S04]  /*0500*/  LDG.E R20, desc[UR6][R20.64] ;  /* 0x0000000614147981 */ /* 0x000ea8000c1e1900 */
[----:B------:R-:W2:Y:S01]  /*0510*/  LDG.E R26, desc[UR6][R18.64] ;  /* 0x00000006121a7981 */ /* 0x000ea2000c1e1900 */
[----:B------:R-:W-:Y:S01]  /*0520*/  BSSY.RELIABLE B1, `(.L_x_6) ;  /* 0x0000007000017945 */ /* 0x000fe20003800100 */
[----:B--2---:R-:W-:-:S13]  /*0530*/  ISETP.NE.AND P0, PT, R20, R26, PT ;  /* 0x0000001a1400720c */ /* 0x004fda0003f05270 */
[----:B0-----:R-:W-:Y:S05]  /*0540*/  @P0 BRA `(.L_x_7) ;  /* 0x0000000000100947 */ /* 0x001fea0003800000 */
[----:B------:R-:W2:Y:S02]  /*0550*/  LDG.E R16, desc[UR6][R16.64] ;  /* 0x0000000610107981 */ /* 0x000ea4000c1e1900 */
[----:B--2---:R-:W-:-:S13]  /*0560*/  ISETP.NE.AND P0, PT, R16, R25, PT ;  /* 0x000000191000720c */ /* 0x004fda0003f05270 */
[----:B------:R-:W-:Y:S05]  /*0570*/  @!P0 BREAK.RELIABLE B1 ;  /* 0x0000000000018942 */ /* 0x000fea0003800100 */
[----:B------:R-:W-:Y:S05]  /*0580*/  @!P0 BRA `(.L_x_2) ;  /* 0x0000000000108947 */ /* 0x000fea0003800000 */
.L_x_7:
[----:B------:R-:W-:Y:S05]  /*0590*/  BSYNC.RELIABLE B1 ;  /* 0x0000000000017941 */ /* 0x000fea0003800100 */
.L_x_6:
[----:B------:R-:W0:Y:S01]  /*05a0*/  LDC.64 R16, c[0x0][0x3a8] ;  /* 0x0000ea00ff107b82 */ /* 0x000e220000000a00 */
[----:B------:R-:W-:-:S05]  /*05b0*/  HFMA2 R19, -RZ, RZ, 0, 5.9604644775390625e-08 ;  /* 0x00000001ff137431 */ /* 0x000fca00000001ff */
[----:B0-----:R2:W-:Y:S02]  /*05c0*/  STG.E desc[UR6][R16.64], R19 ;  /* 0x0000001310007986 */ /* 0x0015e4000c101906 */
.L_x_2:
[----:B------:R-:W-:Y:S05]  /*05d0*/  BSYNC.RECONVERGENT B0 ;  /* 0x0000000000007941 */ /* 0x000fea0003800200 */
.L_x_0:
[----:B------:R-:W-:-:S04]  /*05e0*/  IADD3 R27, PT, PT, R27, UR4, RZ ;  /* 0x000000041b1b7c10 */ /* 0x000fc8000fffe0ff */
[----:B------:R-:W-:-:S13]  /*05f0*/  ISETP.GE.AND P0, PT, R27, UR8, PT ;  /* 0x000000081b007c0c */ /* 0x000fda000bf06270 */
[----:B------:R-:W-:Y:S05]  /*0600*/  @!P0 BRA `(.L_x_8) ;  /* 0xfffffff800cc8947 */ /* 0x000fea000383ffff */
[----:B------:R-:W-:Y:S05]  /*0610*/  EXIT ;  /* 0x000000000000794d */ /* 0x000fea0003800000 */
.L_x_9:
[----:B------:R-:W-:-:S00]  /*0620*/  BRA `(.L_x_9) ;  /* 0xfffffffc00fc7947 */ /* 0x000fc0000383ffff */
[----:B------:R-:W-:-:S00]  /*0630*/  NOP ;  /* 0x0000000000007918 */ /* 0x000fc00000000000 */
        /* <DEDUP_REMOVED lines=12> */
.L_x_10:


//--------------------- .nv.shared.reserved.0     --------------------------
	.section	.nv.shared.reserved.0,"aw",@nobits
	.weak		__nv_reservedSMEM_offset_0_alias
	.size		__nv_reservedSMEM_offset_0_alias, 0, 64
	.other		__nv_reservedSMEM_offset_0_alias,@"STO_CUDA_RESERVED_SHARED STV_DEFAULT"
__nv_reservedSMEM_offset_0_alias:
	.zero		0
	.zero		64


//--------------------- .nv.constant0._Z25strongestNeighborScan_gpuPiS_S_S_S_S_ii --------------------------
	.section	.nv.constant0._Z25strongestNeighborScan_gpuPiS_S_S_S_S_ii,"a",@progbits
	.sectionflags	@""
	.align	4
.nv.constant0._Z25strongestNeighborScan_gpuPiS_S_S_S_S_ii:
	.zero		952


//--------------------- SYMBOLS --------------------------

	.type		.nv.reservedSmem.offset0,@object
	.size		.nv.reservedSmem.offset0,0x4
